//
// Generated by NVIDIA NVVM Compiler
//
// Compiler Build ID: CL-36424714
// Cuda compilation tools, release 13.0, V13.0.88
// Based on NVVM 20.0.0
//

.version 9.0
.target sm_100
.address_size 64

	// .globl	_Z12MatAddKernel6MatrixS_S_

.visible .entry _Z12MatAddKernel6MatrixS_S_(
	.param .align 8 .b8 _Z12MatAddKernel6MatrixS_S__param_0[16],
	.param .align 8 .b8 _Z12MatAddKernel6MatrixS_S__param_1[16],
	.param .align 8 .b8 _Z12MatAddKernel6MatrixS_S__param_2[16]
)
{
	.reg .pred 	%p<4>;
	.reg .b32 	%r<19>;
	.reg .b32 	%f<4>;
	.reg .b64 	%rd<11>;

	ld.param.v2.u32 	{%r8, %r9}, [_Z12MatAddKernel6MatrixS_S__param_0];
	ld.param.u64 	%rd3, [_Z12MatAddKernel6MatrixS_S__param_2+8];
	ld.param.u64 	%rd2, [_Z12MatAddKernel6MatrixS_S__param_1+8];
	ld.param.u64 	%rd1, [_Z12MatAddKernel6MatrixS_S__param_0+8];
	mov.u32 	%r10, %tid.x;
	mov.u32 	%r11, %ntid.x;
	mov.u32 	%r12, %ctaid.x;
	mad.lo.s32 	%r13, %r11, %r12, %r10;
	mov.u32 	%r14, %tid.y;
	mov.u32 	%r15, %ntid.y;
	mov.u32 	%r16, %ctaid.y;
	mad.lo.s32 	%r17, %r15, %r16, %r14;
	mad.lo.s32 	%r1, %r8, %r17, %r13;
	setp.ge.s32 	%p1, %r13, %r8;
	setp.ge.s32 	%p2, %r17, %r9;
	or.pred  	%p3, %p1, %p2;
	@%p3 bra 	$L__BB0_2;
	cvta.to.global.u64 	%rd4, %rd3;
	cvta.to.global.u64 	%rd5, %rd2;
	cvta.to.global.u64 	%rd6, %rd1;
	mul.wide.s32 	%rd7, %r1, 4;
	add.s64 	%rd8, %rd6, %rd7;
	ld.global.f32 	%f1, [%rd8];
	add.s64 	%rd9, %rd5, %rd7;
	ld.global.f32 	%f2, [%rd9];
	add.f32 	%f3, %f1, %f2;
	add.s64 	%rd10, %rd4, %rd7;
	st.global.f32 	[%rd10], %f3;
$L__BB0_2:
	ret;

}


// ===== COMPILED SASS (sm_100) =====

	.target	sm_100

	.elftype	@"ET_EXEC"


//--------------------- .note.nv.tkinfo           --------------------------
	.section	.note.nv.tkinfo,"",@"SHT_NOTE"
	.sectionflags	@"SHF_NOTE_NV_TKINFO"
	.tkinfo
        /*0018*/ 	.word	0x00000002
        /*0030*/ 	.string	""
        /*0030*/ 	.string	"ptxas"
        /*0030*/ 	.string	"Cuda compilation tools, release 13.0, V13.0.88"
        /*0030*/ 	.string	"Build cuda_13.0.r13.0/compiler.36424714_0"
        /*0030*/ 	.string	"-arch sm_100 -m 64 "



//--------------------- .note.nv.cuinfo           --------------------------
	.section	.note.nv.cuinfo,"",@"SHT_NOTE"
	.sectionflags	@"SHF_NOTE_NV_CUINFO"
        /*0018*/ 	.short	0x0002
        /*001a*/ 	.short	0x0064
        /*001c*/ 	.short	0x0082
	.zero		2


//--------------------- .nv.info                  --------------------------
	.section	.nv.info,"",@"SHT_CUDA_INFO"
	.align	4


	//----- nvinfo : EIATTR_REGCOUNT
	.align		4
        /*0000*/ 	.byte	0x04, 0x2f
        /*0002*/ 	.short	(.L_1 - .L_0)
	.align		4
.L_0:
        /*0004*/ 	.word	index@(_Z12MatAddKernel6MatrixS_S_)
        /*0008*/ 	.word	0x0000000c


	//----- nvinfo : EIATTR_FRAME_SIZE
	.align		4
.L_1:
        /*000c*/ 	.byte	0x04, 0x11
        /*000e*/ 	.short	(.L_3 - .L_2)
	.align		4
.L_2:
        /*0010*/ 	.word	index@(_Z12MatAddKernel6MatrixS_S_)
        /*0014*/ 	.word	0x00000000


	//----- nvinfo : EIATTR_MIN_STACK_SIZE
	.align		4
.L_3:
        /*0018*/ 	.byte	0x04, 0x12
        /*001a*/ 	.short	(.L_5 - .L_4)
	.align		4
.L_4:
        /*001c*/ 	.word	index@(_Z12MatAddKernel6MatrixS_S_)
        /*0020*/ 	.word	0x00000000
.L_5:


//--------------------- .nv.compat                --------------------------
	.section	.nv.compat,"",@"SHT_CUDA_COMPAT_INFO"
	.align	4
        /*0000*/ 	.byte	0x02, 0x09, 0x00, 0x00, 0x02, 0x02, 0x01, 0x00, 0x02, 0x05, 0x05, 0x00, 0x03, 0x07, 0x01, 0x01
        /*0010*/ 	.byte	0x02, 0x03, 0x00, 0x00, 0x02, 0x06, 0x01, 0x00, 0x04, 0x0b, 0x08, 0x00, 0x09, 0x00, 0x00, 0x00
        /*0020*/ 	.byte	0x00, 0x00, 0x00, 0x00


//--------------------- .nv.info._Z12MatAddKernel6MatrixS_S_ --------------------------
	.section	.nv.info._Z12MatAddKernel6MatrixS_S_,"",@"SHT_CUDA_INFO"
	.sectionflags	@""
	.align	4


	//----- nvinfo : EIATTR_CUDA_API_VERSION
	.align		4
        /*0000*/ 	.byte	0x04, 0x37
        /*0002*/ 	.short	(.L_7 - .L_6)
.L_6:
        /*0004*/ 	.word	0x00000082


	//----- nvinfo : EIATTR_KPARAM_INFO
	.align		4
.L_7:
        /*0008*/ 	.byte	0x04, 0x17
        /*000a*/ 	.short	(.L_9 - .L_8)
.L_8:
        /*000c*/ 	.word	0x00000000
        /*0010*/ 	.short	0x0002
        /*0012*/ 	.short	0x0020
        /*0014*/ 	.byte	0x00, 0xf0, 0x41, 0x00


	//----- nvinfo : EIATTR_KPARAM_INFO
	.align		4
.L_9:
        /*0018*/ 	.byte	0x04, 0x17
        /*001a*/ 	.short	(.L_11 - .L_10)
.L_10:
        /*001c*/ 	.word	0x00000000
        /*0020*/ 	.short	0x0001
        /*0022*/ 	.short	0x0010
        /*0024*/ 	.byte	0x00, 0xf0, 0x41, 0x00


	//----- nvinfo : EIATTR_KPARAM_INFO
	.align		4
.L_11:
        /*0028*/ 	.byte	0x04, 0x17
        /*002a*/ 	.short	(.L_13 - .L_12)
.L_12:
        /*002c*/ 	.word	0x00000000
        /*0030*/ 	.short	0x0000
        /*0032*/ 	.short	0x0000
        /*0034*/ 	.byte	0x00, 0xf0, 0x41, 0x00


	//----- nvinfo : EIATTR_SPARSE_MMA_MASK
	.align		4
.L_13:
        /*0038*/ 	.byte	0x03, 0x50
        /*003a*/ 	.short	0x0000


	//----- nvinfo : EIATTR_MAXREG_COUNT
	.align		4
        /*003c*/ 	.byte	0x03, 0x1b
        /*003e*/ 	.short	0x00ff


	//----- nvinfo : EIATTR_MERCURY_ISA_VERSION
	.align		4
        /*0040*/ 	.byte	0x03, 0x5f
        /*0042*/ 	.short	0x0101


	//----- nvinfo : EIATTR_VRC_CTA_INIT_COUNT
	.align		4
        /*0044*/ 	.byte	0x02, 0x4a
	.zero		1
	.zero		1


	//----- nvinfo : EIATTR_EXIT_INSTR_OFFSETS
	.align		4
        /*0048*/ 	.byte	0x04, 0x1c
        /*004a*/ 	.short	(.L_15 - .L_14)


	//   ....[0]....
.L_14:
        /*004c*/ 	.word	0x000000d0


	//   ....[1]....
        /*0050*/ 	.word	0x00000190


	//----- nvinfo : EIATTR_CBANK_PARAM_SIZE
	.align		4
.L_15:
        /*0054*/ 	.byte	0x03, 0x19
        /*0056*/ 	.short	0x0030


	//----- nvinfo : EIATTR_PARAM_CBANK
	.align		4
        /*0058*/ 	.byte	0x04, 0x0a
        /*005a*/ 	.short	(.L_17 - .L_16)
	.align		4
.L_16:
        /*005c*/ 	.word	index@(.nv.constant0._Z12MatAddKernel6MatrixS_S_)
        /*0060*/ 	.short	0x0380
        /*0062*/ 	.short	0x0030


	//----- nvinfo : EIATTR_SW_WAR
	.align		4
.L_17:
        /*0064*/ 	.byte	0x04, 0x36
        /*0066*/ 	.short	(.L_19 - .L_18)
.L_18:
        /*0068*/ 	.word	0x00000008
.L_19:


//--------------------- .nv.callgraph             --------------------------
	.section	.nv.callgraph,"",@"SHT_CUDA_CALLGRAPH"
	.align	4
	.sectionentsize	8
	.align		4
        /*0000*/ 	.word	0x00000000
	.align		4
        /*0004*/ 	.word	0xffffffff
	.align		4
        /*0008*/ 	.word	0x00000000
	.align		4
        /*000c*/ 	.word	0xfffffffe
	.align		4
        /*0010*/ 	.word	0x00000000
	.align		4
        /*0014*/ 	.word	0xfffffffd
	.align		4
        /*0018*/ 	.word	0x00000000
	.align		4
        /*001c*/ 	.word	0xfffffffc


//--------------------- .text._Z12MatAddKernel6MatrixS_S_ --------------------------
	.section	.text._Z12MatAddKernel6MatrixS_S_,"ax",@progbits
	.align	128
        .global         _Z12MatAddKernel6MatrixS_S_
        .type           _Z12MatAddKernel6MatrixS_S_,@function
        .size           _Z12MatAddKernel6MatrixS_S_,(.L_x_1 - _Z12MatAddKernel6MatrixS_S_)
        .other          _Z12MatAddKernel6MatrixS_S_,@"STO_CUDA_ENTRY STV_DEFAULT"
_Z12MatAddKernel6MatrixS_S_:
.text._Z12MatAddKernel6MatrixS_S_:
[----:B------:R-:W-:Y:S01]  /*0000*/  LDC R1, c[0x0][0x37c] ;  /* 0x0000df00ff017b82 */ /* 0x000fe20000000800 */
[----:B------:R-:W0:Y:S01]  /*0010*/  S2R R3, SR_TID.Y ;  /* 0x0000000000037919 */ /* 0x000e220000002200 */
[----:B------:R-:W1:Y:S01]  /*0020*/  LDCU UR4, c[0x0][0x360] ;  /* 0x00006c00ff0477ac */ /* 0x000e620008000800 */
[----:B------:R-:W0:Y:S01]  /*0030*/  S2R R2, SR_CTAID.Y ;  /* 0x0000000000027919 */ /* 0x000e220000002600 */
[----:B------:R-:W0:Y:S01]  /*0040*/  LDCU UR5, c[0x0][0x364] ;  /* 0x00006c80ff0577ac */ /* 0x000e220008000800 */
[----:B------:R-:W1:Y:S01]  /*0050*/  S2R R0, SR_TID.X ;  /* 0x0000000000007919 */ /* 0x000e620000002100 */
[----:B------:R-:W2:Y:S01]  /*0060*/  LDCU.64 UR6, c[0x0][0x380] ;  /* 0x00007000ff0677ac */ /* 0x000ea20008000a00 */
[----:B------:R-:W1:Y:S01]  /*0070*/  S2R R5, SR_CTAID.X ;  /* 0x0000000000057919 */ /* 0x000e620000002500 */
[----:B0-----:R-:W-:-:S05]  /*0080*/  IMAD R3, R2, UR5, R3 ;  /* 0x0000000502037c24 */ /* 0x001fca000f8e0203 */
[----:B--2---:R-:W-:Y:S01]  /*0090*/  ISETP.GE.AND P0, PT, R3, UR7, PT ;  /* 0x0000000703007c0c */ /* 0x004fe2000bf06270 */
[----:B-1----:R-:W-:-:S04]  /*00a0*/  IMAD R0, R5, UR4, R0 ;  /* 0x0000000405007c24 */ /* 0x002fc8000f8e0200 */
[----:B------:R-:W-:Y:S01]  /*00b0*/  IMAD R9, R3, UR6, R0 ;  /* 0x0000000603097c24 */ /* 0x000fe2000f8e0200 */
[----:B------:R-:W-:-:S13]  /*00c0*/  ISETP.GE.OR P0, PT, R0, UR6, P0 ;  /* 0x0000000600007c0c */ /* 0x000fda0008706670 */
[----:B------:R-:W-:Y:S05]  /*00d0*/  @P0 EXIT ;  /* 0x000000000000094d */ /* 0x000fea0003800000 */
[----:B------:R-:W0:Y:S01]  /*00e0*/  LDC.64 R2, c[0x0][0x388] ;  /* 0x0000e200ff027b82 */ /* 0x000e220000000a00 */
[----:B------:R-:W1:Y:S07]  /*00f0*/  LDCU.64 UR4, c[0x0][0x358] ;  /* 0x00006b00ff0477ac */ /* 0x000e6e0008000a00 */
[----:B------:R-:W2:Y:S08]  /*0100*/  LDC.64 R4, c[0x0][0x398] ;  /* 0x0000e600ff047b82 */ /* 0x000eb00000000a00 */
[----:B------:R-:W3:Y:S01]  /*0110*/  LDC.64 R6, c[0x0][0x3a8] ;  /* 0x0000ea00ff067b82 */ /* 0x000ee20000000a00 */
[----:B0-----:R-:W-:-:S06]  /*0120*/  IMAD.WIDE R2, R9, 0x4, R2 ;  /* 0x0000000409027825 */ /* 0x001fcc00078e0202 */
[----:B-1----:R-:W4:Y:S01]  /*0130*/  LDG.E R2, desc[UR4][R2.64] ;  /* 0x0000000402027981 */ /* 0x002f22000c1e1900 */
[----:B--2---:R-:W-:-:S06]  /*0140*/  IMAD.WIDE R4, R9, 0x4, R4 ;  /* 0x0000000409047825 */ /* 0x004fcc00078e0204 */
[----:B------:R-:W4:Y:S01]  /*0150*/  LDG.E R5, desc[UR4][R4.64] ;  /* 0x0000000404057981 */ /* 0x000f22000c1e1900 */
[----:B---3--:R-:W-:-:S04]  /*0160*/  IMAD.WIDE R6, R9, 0x4, R6 ;  /* 0x0000000409067825 */ /* 0x008fc800078e0206 */
[----:B----4-:R-:W-:-:S05]  /*0170*/  FADD R9, R2, R5 ;  /* 0x0000000502097221 */ /* 0x010fca0000000000 */
[----:B------:R-:W-:Y:S01]  /*0180*/  STG.E desc[UR4][R6.64], R9 ;  /* 0x0000000906007986 */ /* 0x000fe2000c101904 */
[----:B------:R-:W-:Y:S05]  /*0190*/  EXIT ;  /* 0x000000000000794d */ /* 0x000fea0003800000 */
.L_x_0:
[----:B------:R-:W-:-:S00]  /*01a0*/  BRA `(.L_x_0) ;  /* 0xfffffffc00fc7947 */ /* 0x000fc0000383ffff */
[----:B------:R-:W-:-:S00]  /*01b0*/  NOP ;  /* 0x0000000000007918 */ /* 0x000fc00000000000 */
        /* <DEDUP_REMOVED lines=12> */
.L_x_1:


//--------------------- .nv.shared.reserved.0     --------------------------
	.section	.nv.shared.reserved.0,"aw",@nobits
	.weak		__nv_reservedSMEM_offset_0_alias
	.size		__nv_reservedSMEM_offset_0_alias, 0, 64
	.other		__nv_reservedSMEM_offset_0_alias,@"STO_CUDA_RESERVED_SHARED STV_DEFAULT"
__nv_reservedSMEM_offset_0_alias:
	.zero		0
	.zero		64


//--------------------- .nv.constant0._Z12MatAddKernel6MatrixS_S_ --------------------------
	.section	.nv.constant0._Z12MatAddKernel6MatrixS_S_,"a",@progbits
	.sectionflags	@""
	.align	4
.nv.constant0._Z12MatAddKernel6MatrixS_S_:
	.zero		944


//--------------------- SYMBOLS --------------------------

	.type		.nv.reservedSmem.offset0,@object
	.size		.nv.reservedSmem.offset0,0x4
